//
// Generated by NVIDIA NVVM Compiler
//
// Compiler Build ID: CL-36424714
// Cuda compilation tools, release 13.0, V13.0.88
// Based on NVVM 20.0.0
//

.version 9.0
.target sm_100
.address_size 64

	// .globl	_Z3funffPf

.visible .entry _Z3funffPf(
	.param .f32 _Z3funffPf_param_0,
	.param .f32 _Z3funffPf_param_1,
	.param .u64 .ptr .align 1 _Z3funffPf_param_2
)
{
	.reg .pred 	%p<22>;
	.reg .b32 	%r<15>;
	.reg .b32 	%f<76>;
	.reg .b64 	%rd<3>;

	ld.param.f32 	%f9, [_Z3funffPf_param_0];
	ld.param.f32 	%f10, [_Z3funffPf_param_1];
	ld.param.u64 	%rd1, [_Z3funffPf_param_2];
	mul.f32 	%f12, %f10, 0f3F000000;
	cvt.rzi.f32.f32 	%f13, %f12;
	add.f32 	%f14, %f13, %f13;
	sub.f32 	%f15, %f10, %f14;
	abs.f32 	%f1, %f15;
	abs.f32 	%f2, %f9;
	setp.lt.f32 	%p1, %f2, 0f00800000;
	mul.f32 	%f16, %f2, 0f4B800000;
	selp.f32 	%f17, %f16, %f2, %p1;
	selp.f32 	%f18, 0fC1C00000, 0f00000000, %p1;
	mov.b32 	%r1, %f17;
	add.s32 	%r2, %r1, -1060439283;
	and.b32  	%r3, %r2, -8388608;
	sub.s32 	%r4, %r1, %r3;
	mov.b32 	%f19, %r4;
	cvt.rn.f32.s32 	%f20, %r3;
	fma.rn.f32 	%f21, %f20, 0f34000000, %f18;
	add.f32 	%f22, %f19, 0fBF800000;
	add.f32 	%f23, %f19, 0f3F800000;
	rcp.approx.ftz.f32 	%f24, %f23;
	add.f32 	%f25, %f22, %f22;
	mul.f32 	%f26, %f25, %f24;
	mul.f32 	%f27, %f26, %f26;
	sub.f32 	%f28, %f22, %f26;
	add.f32 	%f29, %f28, %f28;
	neg.f32 	%f30, %f26;
	fma.rn.f32 	%f31, %f30, %f22, %f29;
	mul.rn.f32 	%f32, %f24, %f31;
	fma.rn.f32 	%f33, %f27, 0f3A2C32E4, 0f3B52E7DB;
	fma.rn.f32 	%f34, %f33, %f27, 0f3C93BB73;
	fma.rn.f32 	%f35, %f34, %f27, 0f3DF6384F;
	mul.rn.f32 	%f36, %f35, %f27;
	fma.rn.f32 	%f37, %f26, 0f3FB8AA3B, %f21;
	sub.f32 	%f38, %f21, %f37;
	fma.rn.f32 	%f39, %f26, 0f3FB8AA3B, %f38;
	fma.rn.f32 	%f40, %f32, 0f3FB8AA3B, %f39;
	fma.rn.f32 	%f41, %f26, 0f32A55E34, %f40;
	mul.f32 	%f42, %f36, 0f40400000;
	fma.rn.f32 	%f43, %f42, %f32, %f41;
	fma.rn.f32 	%f44, %f36, %f26, %f43;
	add.rn.f32 	%f45, %f37, %f44;
	neg.f32 	%f46, %f37;
	add.rn.f32 	%f47, %f45, %f46;
	neg.f32 	%f48, %f47;
	add.rn.f32 	%f49, %f44, %f48;
	mul.rn.f32 	%f50, %f45, %f10;
	neg.f32 	%f51, %f50;
	fma.rn.f32 	%f52, %f45, %f10, %f51;
	fma.rn.f32 	%f53, %f49, %f10, %f52;
	cvt.rni.f32.f32 	%f54, %f50;
	sub.f32 	%f55, %f50, %f54;
	add.f32 	%f56, %f55, %f53;
	fma.rn.f32 	%f57, %f56, 0f391FCB8E, 0f3AAF85ED;
	fma.rn.f32 	%f58, %f57, %f56, 0f3C1D9856;
	fma.rn.f32 	%f59, %f58, %f56, 0f3D6357BB;
	fma.rn.f32 	%f60, %f59, %f56, 0f3E75FDEC;
	fma.rn.f32 	%f61, %f60, %f56, 0f3F317218;
	fma.rn.f32 	%f62, %f61, %f56, 0f3F800000;
	cvt.rzi.s32.f32 	%r5, %f54;
	setp.gt.f32 	%p2, %f54, 0f00000000;
	selp.b32 	%r6, 0, -2097152000, %p2;
	add.s32 	%r7, %r6, 2130706432;
	mov.b32 	%f63, %r7;
	mul.f32 	%f64, %f62, %f63;
	shl.b32 	%r8, %r5, 23;
	sub.s32 	%r9, %r8, %r6;
	mov.b32 	%f65, %r9;
	mul.f32 	%f66, %f64, %f65;
	abs.f32 	%f67, %f50;
	setp.gt.f32 	%p3, %f67, 0f43180000;
	setp.lt.f32 	%p4, %f50, 0f00000000;
	selp.f32 	%f68, 0f00000000, 0f7F800000, %p4;
	selp.f32 	%f3, %f68, %f66, %p3;
	setp.eq.f32 	%p5, %f9, 0f3F800000;
	setp.eq.f32 	%p6, %f10, 0f00000000;
	or.pred  	%p7, %p5, %p6;
	mov.f32 	%f75, 0f3F800000;
	@%p7 bra 	$L__BB0_8;
	setp.num.f32 	%p8, %f2, %f2;
	abs.f32 	%f69, %f10;
	setp.num.f32 	%p9, %f69, %f69;
	and.pred  	%p10, %p8, %p9;
	@%p10 bra 	$L__BB0_3;
	add.rn.f32 	%f75, %f9, %f10;
	bra.uni 	$L__BB0_8;
$L__BB0_3:
	setp.neu.f32 	%p11, %f9, 0f00000000;
	setp.neu.f32 	%p12, %f2, 0f7F800000;
	and.pred  	%p13, %p11, %p12;
	@%p13 bra 	$L__BB0_5;
	setp.neu.f32 	%p20, %f1, 0f3F800000;
	add.f32 	%f74, %f9, %f9;
	mov.b32 	%r10, %f74;
	setp.lt.f32 	%p21, %f10, 0f00000000;
	xor.b32  	%r11, %r10, 2139095040;
	selp.b32 	%r12, %r11, %r10, %p21;
	and.b32  	%r13, %r12, 2147483647;
	selp.b32 	%r14, %r13, %r12, %p20;
	mov.b32 	%f75, %r14;
	bra.uni 	$L__BB0_8;
$L__BB0_5:
	setp.eq.f32 	%p14, %f9, 0fBF800000;
	setp.eq.f32 	%p15, %f69, 0f7F800000;
	and.pred  	%p16, %p14, %p15;
	@%p16 bra 	$L__BB0_8;
	setp.geu.f32 	%p17, %f9, 0f00000000;
	mov.f32 	%f75, %f3;
	@%p17 bra 	$L__BB0_8;
	setp.neu.f32 	%p18, %f1, 0f3F800000;
	neg.f32 	%f71, %f3;
	selp.f32 	%f72, %f3, %f71, %p18;
	cvt.rmi.f32.f32 	%f73, %f10;
	setp.neu.f32 	%p19, %f10, %f73;
	selp.f32 	%f75, 0f7FFFFFFF, %f72, %p19;
$L__BB0_8:
	cvta.to.global.u64 	%rd2, %rd1;
	st.global.f32 	[%rd2], %f75;
	ret;

}


// ===== COMPILED SASS (sm_100) =====

	.target	sm_100

	.elftype	@"ET_EXEC"


//--------------------- .note.nv.tkinfo           --------------------------
	.section	.note.nv.tkinfo,"",@"SHT_NOTE"
	.sectionflags	@"SHF_NOTE_NV_TKINFO"
	.tkinfo
        /*0018*/ 	.word	0x00000002
        /*0030*/ 	.string	""
        /*0030*/ 	.string	"ptxas"
        /*0030*/ 	.string	"Cuda compilation tools, release 13.0, V13.0.88"
        /*0030*/ 	.string	"Build cuda_13.0.r13.0/compiler.36424714_0"
        /*0030*/ 	.string	"-arch sm_100 -m 64 "



//--------------------- .note.nv.cuinfo           --------------------------
	.section	.note.nv.cuinfo,"",@"SHT_NOTE"
	.sectionflags	@"SHF_NOTE_NV_CUINFO"
        /*0018*/ 	.short	0x0002
        /*001a*/ 	.short	0x0064
        /*001c*/ 	.short	0x0082
	.zero		2


//--------------------- .nv.info                  --------------------------
	.section	.nv.info,"",@"SHT_CUDA_INFO"
	.align	4


	//----- nvinfo : EIATTR_REGCOUNT
	.align		4
        /*0000*/ 	.byte	0x04, 0x2f
        /*0002*/ 	.short	(.L_1 - .L_0)
	.align		4
.L_0:
        /*0004*/ 	.word	index@(_Z3funffPf)
        /*0008*/ 	.word	0x00000010


	//----- nvinfo : EIATTR_FRAME_SIZE
	.align		4
.L_1:
        /*000c*/ 	.byte	0x04, 0x11
        /*000e*/ 	.short	(.L_3 - .L_2)
	.align		4
.L_2:
        /*0010*/ 	.word	index@(_Z3funffPf)
        /*0014*/ 	.word	0x00000000


	//----- nvinfo : EIATTR_MIN_STACK_SIZE
	.align		4
.L_3:
        /*0018*/ 	.byte	0x04, 0x12
        /*001a*/ 	.short	(.L_5 - .L_4)
	.align		4
.L_4:
        /*001c*/ 	.word	index@(_Z3funffPf)
        /*0020*/ 	.word	0x00000000
.L_5:


//--------------------- .nv.compat                --------------------------
	.section	.nv.compat,"",@"SHT_CUDA_COMPAT_INFO"
	.align	4
        /*0000*/ 	.byte	0x02, 0x09, 0x00, 0x00, 0x02, 0x02, 0x01, 0x00, 0x02, 0x05, 0x05, 0x00, 0x03, 0x07, 0x01, 0x01
        /*0010*/ 	.byte	0x02, 0x03, 0x00, 0x00, 0x02, 0x06, 0x01, 0x00, 0x04, 0x0b, 0x08, 0x00, 0x01, 0x00, 0x00, 0x00
        /*0020*/ 	.byte	0x00, 0x00, 0x00, 0x00


//--------------------- .nv.info._Z3funffPf       --------------------------
	.section	.nv.info._Z3funffPf,"",@"SHT_CUDA_INFO"
	.sectionflags	@""
	.align	4


	//----- nvinfo : EIATTR_CUDA_API_VERSION
	.align		4
        /*0000*/ 	.byte	0x04, 0x37
        /*0002*/ 	.short	(.L_7 - .L_6)
.L_6:
        /*0004*/ 	.word	0x00000082


	//----- nvinfo : EIATTR_KPARAM_INFO
	.align		4
.L_7:
        /*0008*/ 	.byte	0x04, 0x17
        /*000a*/ 	.short	(.L_9 - .L_8)
.L_8:
        /*000c*/ 	.word	0x00000000
        /*0010*/ 	.short	0x0002
        /*0012*/ 	.short	0x0008
        /*0014*/ 	.byte	0x00, 0xf5, 0x21, 0x00


	//----- nvinfo : EIATTR_KPARAM_INFO
	.align		4
.L_9:
        /*0018*/ 	.byte	0x04, 0x17
        /*001a*/ 	.short	(.L_11 - .L_10)
.L_10:
        /*001c*/ 	.word	0x00000000
        /*0020*/ 	.short	0x0001
        /*0022*/ 	.short	0x0004
        /*0024*/ 	.byte	0x00, 0xf0, 0x11, 0x00


	//----- nvinfo : EIATTR_KPARAM_INFO
	.align		4
.L_11:
        /*0028*/ 	.byte	0x04, 0x17
        /*002a*/ 	.short	(.L_13 - .L_12)
.L_12:
        /*002c*/ 	.word	0x00000000
        /*0030*/ 	.short	0x0000
        /*0032*/ 	.short	0x0000
        /*0034*/ 	.byte	0x00, 0xf0, 0x11, 0x00


	//----- nvinfo : EIATTR_SPARSE_MMA_MASK
	.align		4
.L_13:
        /*0038*/ 	.byte	0x03, 0x50
        /*003a*/ 	.short	0x0000


	//----- nvinfo : EIATTR_MAXREG_COUNT
	.align		4
        /*003c*/ 	.byte	0x03, 0x1b
        /*003e*/ 	.short	0x00ff


	//----- nvinfo : EIATTR_MERCURY_ISA_VERSION
	.align		4
        /*0040*/ 	.byte	0x03, 0x5f
        /*0042*/ 	.short	0x0101


	//----- nvinfo : EIATTR_VRC_CTA_INIT_COUNT
	.align		4
        /*0044*/ 	.byte	0x02, 0x4a
	.zero		1
	.zero		1


	//----- nvinfo : EIATTR_EXIT_INSTR_OFFSETS
	.align		4
        /*0048*/ 	.byte	0x04, 0x1c
        /*004a*/ 	.short	(.L_15 - .L_14)


	//   ....[0]....
.L_14:
        /*004c*/ 	.word	0x000005e0


	//----- nvinfo : EIATTR_CBANK_PARAM_SIZE
	.align		4
.L_15:
        /*0050*/ 	.byte	0x03, 0x19
        /*0052*/ 	.short	0x0010


	//----- nvinfo : EIATTR_PARAM_CBANK
	.align		4
        /*0054*/ 	.byte	0x04, 0x0a
        /*0056*/ 	.short	(.L_17 - .L_16)
	.align		4
.L_16:
        /*0058*/ 	.word	index@(.nv.constant0._Z3funffPf)
        /*005c*/ 	.short	0x0380
        /*005e*/ 	.short	0x0010


	//----- nvinfo : EIATTR_SW_WAR
	.align		4
.L_17:
        /*0060*/ 	.byte	0x04, 0x36
        /*0062*/ 	.short	(.L_19 - .L_18)
.L_18:
        /*0064*/ 	.word	0x00000008
.L_19:


//--------------------- .nv.callgraph             --------------------------
	.section	.nv.callgraph,"",@"SHT_CUDA_CALLGRAPH"
	.align	4
	.sectionentsize	8
	.align		4
        /*0000*/ 	.word	0x00000000
	.align		4
        /*0004*/ 	.word	0xffffffff
	.align		4
        /*0008*/ 	.word	0x00000000
	.align		4
        /*000c*/ 	.word	0xfffffffe
	.align		4
        /*0010*/ 	.word	0x00000000
	.align		4
        /*0014*/ 	.word	0xfffffffd
	.align		4
        /*0018*/ 	.word	0x00000000
	.align		4
        /*001c*/ 	.word	0xfffffffc


//--------------------- .text._Z3funffPf          --------------------------
	.section	.text._Z3funffPf,"ax",@progbits
	.align	128
        .global         _Z3funffPf
        .type           _Z3funffPf,@function
        .size           _Z3funffPf,(.L_x_3 - _Z3funffPf)
        .other          _Z3funffPf,@"STO_CUDA_ENTRY STV_DEFAULT"
_Z3funffPf:
.text._Z3funffPf:
[----:B------:R-:W-:Y:S08]  /*0000*/  LDC R1, c[0x0][0x37c] ;  /* 0x0000df00ff017b82 */ /* 0x000ff00000000800 */
[----:B------:R-:W0:Y:S01]  /*0010*/  LDC.64 R2, c[0x0][0x380] ;  /* 0x0000e000ff027b82 */ /* 0x000e220000000a00 */
[----:B------:R-:W-:Y:S01]  /*0020*/  HFMA2 R11, -RZ, RZ, 0.771484375, 0.21533203125 ;  /* 0x3a2c32e4ff0b7431 */ /* 0x000fe200000001ff */
[----:B------:R-:W1:Y:S01]  /*0030*/  LDCU.64 UR4, c[0x0][0x358] ;  /* 0x00006b00ff0477ac */ /* 0x000e620008000a00 */
[C---:B0-----:R-:W-:Y:S01]  /*0040*/  FMUL R5, |R2|.reuse, 16777216 ;  /* 0x4b80000002057820 */ /* 0x041fe20000400200 */
[----:B------:R-:W-:-:S04]  /*0050*/  FSETP.GEU.AND P0, PT, |R2|, 1.175494350822287508e-38, PT ;  /* 0x008000000200780b */ /* 0x000fc80003f0e200 */
[----:B------:R-:W-:-:S04]  /*0060*/  FSEL R5, R5, |R2|, !P0 ;  /* 0x4000000205057208 */ /* 0x000fc80004000000 */
[----:B------:R-:W-:-:S04]  /*0070*/  IADD3 R0, PT, PT, R5, -0x3f3504f3, RZ ;  /* 0xc0cafb0d05007810 */ /* 0x000fc80007ffe0ff */
[----:B------:R-:W-:Y:S02]  /*0080*/  LOP3.LUT R4, R0, 0xff800000, RZ, 0xc0, !PT ;  /* 0xff80000000047812 */ /* 0x000fe400078ec0ff */
[----:B------:R-:W-:Y:S02]  /*0090*/  FSEL R0, RZ, -24, P0 ;  /* 0xc1c00000ff007808 */ /* 0x000fe40000000000 */
[----:B------:R-:W-:-:S05]  /*00a0*/  IADD3 R5, PT, PT, R5, -R4, RZ ;  /* 0x8000000405057210 */ /* 0x000fca0007ffe0ff */
[C---:B------:R-:W-:Y:S01]  /*00b0*/  FADD R7, R5.reuse, 1 ;  /* 0x3f80000005077421 */ /* 0x040fe20000000000 */
[----:B------:R-:W-:Y:S01]  /*00c0*/  FADD R6, R5, -1 ;  /* 0xbf80000005067421 */ /* 0x000fe20000000000 */
[----:B------:R-:W-:-:S03]  /*00d0*/  I2FP.F32.S32 R5, R4 ;  /* 0x0000000400057245 */ /* 0x000fc60000201400 */
[----:B------:R-:W-:Y:S01]  /*00e0*/  FADD R8, R6, R6 ;  /* 0x0000000606087221 */ /* 0x000fe20000000000 */
[----:B------:R-:W0:Y:S01]  /*00f0*/  MUFU.RCP R7, R7 ;  /* 0x0000000700077308 */ /* 0x000e220000001000 */
[----:B------:R-:W-:Y:S02]  /*0100*/  FFMA R0, R5, 1.1920928955078125e-07, R0 ;  /* 0x3400000005007823 */ /* 0x000fe40000000000 */
[----:B0-----:R-:W-:-:S04]  /*0110*/  FMUL R9, R7, R8 ;  /* 0x0000000807097220 */ /* 0x001fc80000400000 */
[----:B------:R-:W-:Y:S01]  /*0120*/  FADD R5, R6, -R9 ;  /* 0x8000000906057221 */ /* 0x000fe20000000000 */
[C---:B------:R-:W-:Y:S01]  /*0130*/  FMUL R4, R9.reuse, R9 ;  /* 0x0000000909047220 */ /* 0x040fe20000400000 */
[----:B------:R-:W-:Y:S02]  /*0140*/  FFMA R13, R9, 1.4426950216293334961, R0 ;  /* 0x3fb8aa3b090d7823 */ /* 0x000fe40000000000 */
[----:B------:R-:W-:Y:S01]  /*0150*/  FADD R5, R5, R5 ;  /* 0x0000000505057221 */ /* 0x000fe20000000000 */
[----:B------:R-:W-:Y:S01]  /*0160*/  FFMA R11, R4, R11, 0.0032181653659790754318 ;  /* 0x3b52e7db040b7423 */ /* 0x000fe2000000000b */
[----:B------:R-:W-:Y:S02]  /*0170*/  FADD R0, R0, -R13 ;  /* 0x8000000d00007221 */ /* 0x000fe40000000000 */
[----:B------:R-:W-:Y:S01]  /*0180*/  FFMA R6, R6, -R9, R5 ;  /* 0x8000000906067223 */ /* 0x000fe20000000005 */
[----:B------:R-:W-:Y:S01]  /*0190*/  FFMA R11, R4, R11, 0.018033718690276145935 ;  /* 0x3c93bb73040b7423 */ /* 0x000fe2000000000b */
[----:B------:R-:W-:-:S02]  /*01a0*/  FFMA R5, R9, 1.4426950216293334961, R0 ;  /* 0x3fb8aa3b09057823 */ /* 0x000fc40000000000 */
[----:B------:R-:W-:Y:S01]  /*01b0*/  FMUL R6, R7, R6 ;  /* 0x0000000607067220 */ /* 0x000fe20000400000 */
[----:B------:R-:W-:-:S03]  /*01c0*/  FFMA R11, R4, R11, 0.12022458761930465698 ;  /* 0x3df6384f040b7423 */ /* 0x000fc6000000000b */
[----:B------:R-:W-:Y:S01]  /*01d0*/  FFMA R0, R6, 1.4426950216293334961, R5 ;  /* 0x3fb8aa3b06007823 */ /* 0x000fe20000000005 */
[----:B------:R-:W-:-:S03]  /*01e0*/  FMUL R4, R4, R11 ;  /* 0x0000000b04047220 */ /* 0x000fc60000400000 */
[----:B------:R-:W-:Y:S01]  /*01f0*/  FFMA R5, R9, 1.9251366722983220825e-08, R0 ;  /* 0x32a55e3409057823 */ /* 0x000fe20000000000 */
[----:B------:R-:W-:-:S04]  /*0200*/  FMUL R0, R4, 3 ;  /* 0x4040000004007820 */ /* 0x000fc80000400000 */
[----:B------:R-:W-:-:S04]  /*0210*/  FFMA R5, R6, R0, R5 ;  /* 0x0000000006057223 */ /* 0x000fc80000000005 */
[----:B------:R-:W-:Y:S01]  /*0220*/  FFMA R4, R9, R4, R5 ;  /* 0x0000000409047223 */ /* 0x000fe20000000005 */
[----:B------:R-:W-:-:S03]  /*0230*/  MOV R9, 0x391fcb8e ;  /* 0x391fcb8e00097802 */ /* 0x000fc60000000f00 */
[----:B------:R-:W-:-:S04]  /*0240*/  FADD R0, R13, R4 ;  /* 0x000000040d007221 */ /* 0x000fc80000000000 */
[----:B------:R-:W-:Y:S01]  /*0250*/  FMUL R5, R0, R3 ;  /* 0x0000000300057220 */ /* 0x000fe20000400000 */
[----:B------:R-:W-:-:S03]  /*0260*/  FADD R13, -R13, R0 ;  /* 0x000000000d0d7221 */ /* 0x000fc60000000100 */
[----:B------:R-:W0:Y:S01]  /*0270*/  FRND R6, R5 ;  /* 0x0000000500067307 */ /* 0x000e220000201000 */
[----:B------:R-:W-:Y:S01]  /*0280*/  FADD R4, R4, -R13 ;  /* 0x8000000d04047221 */ /* 0x000fe20000000000 */
[-C--:B------:R-:W-:Y:S01]  /*0290*/  FFMA R7, R0, R3.reuse, -R5 ;  /* 0x0000000300077223 */ /* 0x080fe20000000805 */
[C---:B------:R-:W-:Y:S02]  /*02a0*/  FSETP.GT.AND P1, PT, |R5|.reuse, 152, PT ;  /* 0x431800000500780b */ /* 0x040fe40003f24200 */
[C---:B------:R-:W-:Y:S01]  /*02b0*/  FSETP.GEU.AND P2, PT, R5.reuse, RZ, PT ;  /* 0x000000ff0500720b */ /* 0x040fe20003f4e000 */
[----:B------:R-:W-:Y:S02]  /*02c0*/  FFMA R4, R4, R3, R7 ;  /* 0x0000000304047223 */ /* 0x000fe40000000007 */
[----:B------:R2:W3:Y:S01]  /*02d0*/  F2I.NTZ R0, R5 ;  /* 0x0000000500007305 */ /* 0x0004e20000203100 */
[----:B0-----:R-:W-:Y:S01]  /*02e0*/  FADD R7, R5, -R6 ;  /* 0x8000000605077221 */ /* 0x001fe20000000000 */
[----:B------:R-:W-:Y:S01]  /*02f0*/  FSETP.GT.AND P0, PT, R6, RZ, PT ;  /* 0x000000ff0600720b */ /* 0x000fe20003f04000 */
[----:B--2---:R-:W-:-:S02]  /*0300*/  HFMA2 R5, -RZ, RZ, 1.875, 0 ;  /* 0x3f800000ff057431 */ /* 0x004fc400000001ff */
[----:B------:R-:W-:-:S04]  /*0310*/  FADD R4, R4, R7 ;  /* 0x0000000704047221 */ /* 0x000fc80000000000 */
[C---:B------:R-:W-:Y:S01]  /*0320*/  FFMA R7, R4.reuse, R9, 0.0013391353422775864601 ;  /* 0x3aaf85ed04077423 */ /* 0x040fe20000000009 */
[----:B------:R-:W-:Y:S02]  /*0330*/  SEL R9, RZ, 0x83000000, P0 ;  /* 0x83000000ff097807 */ /* 0x000fe40000000000 */
[----:B------:R-:W-:Y:S01]  /*0340*/  FSETP.NEU.AND P0, PT, R3, RZ, PT ;  /* 0x000000ff0300720b */ /* 0x000fe20003f0d000 */
[----:B------:R-:W-:Y:S01]  /*0350*/  FFMA R7, R4, R7, 0.0096188392490148544312 ;  /* 0x3c1d985604077423 */ /* 0x000fe20000000007 */
[----:B------:R-:W-:Y:S02]  /*0360*/  IADD3 R6, PT, PT, R9, 0x7f000000, RZ ;  /* 0x7f00000009067810 */ /* 0x000fe40007ffe0ff */
[----:B------:R-:W-:Y:S01]  /*0370*/  FSETP.EQ.OR P0, PT, R2, 1, !P0 ;  /* 0x3f8000000200780b */ /* 0x000fe20004702400 */
[----:B------:R-:W-:Y:S01]  /*0380*/  FFMA R7, R4, R7, 0.055503588169813156128 ;  /* 0x3d6357bb04077423 */ /* 0x000fe20000000007 */
[----:B---3--:R-:W-:-:S03]  /*0390*/  LEA R9, R0, -R9, 0x17 ;  /* 0x8000000900097211 */ /* 0x008fc600078eb8ff */
[----:B------:R-:W-:-:S04]  /*03a0*/  FFMA R7, R4, R7, 0.24022644758224487305 ;  /* 0x3e75fdec04077423 */ /* 0x000fc80000000007 */
[----:B------:R-:W-:-:S04]  /*03b0*/  FFMA R7, R4, R7, 0.69314718246459960938 ;  /* 0x3f31721804077423 */ /* 0x000fc80000000007 */
[----:B------:R-:W-:-:S04]  /*03c0*/  FFMA R7, R4, R7, 1 ;  /* 0x3f80000004077423 */ /* 0x000fc80000000007 */
[----:B------:R-:W-:-:S04]  /*03d0*/  FMUL R6, R7, R6 ;  /* 0x0000000607067220 */ /* 0x000fc80000400000 */
[----:B------:R-:W-:Y:S01]  /*03e0*/  FMUL R6, R6, R9 ;  /* 0x0000000906067220 */ /* 0x000fe20000400000 */
[----:B------:R-:W-:Y:S01]  /*03f0*/  @P1 FSEL R6, RZ, +INF , !P2 ;  /* 0x7f800000ff061808 */ /* 0x000fe20005000000 */
[----:B-1----:R-:W-:Y:S06]  /*0400*/  @P0 BRA `(.L_x_0) ;  /* 0x00000000006c0947 */ /* 0x002fec0003800000 */
[----:B------:R-:W-:-:S04]  /*0410*/  FSETP.NAN.AND P0, PT, |R3|, |R3|, PT ;  /* 0x400000030300720b */ /* 0x000fc80003f08200 */
[----:B------:R-:W-:-:S13]  /*0420*/  FSETP.NUM.AND P0, PT, |R2|, |R2|, !P0 ;  /* 0x400000020200720b */ /* 0x000fda0004707200 */
[----:B------:R-:W-:Y:S01]  /*0430*/  @!P0 FADD R5, R2, R3 ;  /* 0x0000000302058221 */ /* 0x000fe20000000000 */
[----:B------:R-:W-:Y:S06]  /*0440*/  @!P0 BRA `(.L_x_0) ;  /* 0x00000000005c8947 */ /* 0x000fec0003800000 */
[----:B------:R-:W-:Y:S01]  /*0450*/  FMUL R0, R3, 0.5 ;  /* 0x3f00000003007820 */ /* 0x000fe20000400000 */
[C---:B------:R-:W-:Y:S02]  /*0460*/  FSETP.NEU.AND P0, PT, |R2|.reuse, +INF , PT ;  /* 0x7f8000000200780b */ /* 0x040fe40003f0d200 */
[----:B------:R-:W-:-:S03]  /*0470*/  FSETP.NEU.AND P1, PT, R2, RZ, PT ;  /* 0x000000ff0200720b */ /* 0x000fc60003f2d000 */
[----:B------:R-:W0:Y:S02]  /*0480*/  FRND.TRUNC R0, R0 ;  /* 0x0000000000007307 */ /* 0x000e24000020d000 */
[----:B0-----:R-:W-:-:S04]  /*0490*/  FADD R4, R0, R0 ;  /* 0x0000000000047221 */ /* 0x001fc80000000000 */
[----:B------:R-:W-:-:S04]  /*04a0*/  FADD R4, -R4, R3 ;  /* 0x0000000304047221 */ /* 0x000fc80000000100 */
[----:B------:R-:W-:Y:S05]  /*04b0*/  @P0 BRA P1, `(.L_x_1) ;  /* 0x0000000000180947 */ /* 0x000fea0000800000 */
[----:B------:R-:W-:Y:S01]  /*04c0*/  FSETP.GEU.AND P1, PT, R3, RZ, PT ;  /* 0x000000ff0300720b */ /* 0x000fe20003f2e000 */
[----:B------:R-:W-:Y:S01]  /*04d0*/  FADD R5, R2, R2 ;  /* 0x0000000202057221 */ /* 0x000fe20000000000 */
[----:B------:R-:W-:-:S11]  /*04e0*/  FSETP.NEU.AND P0, PT, |R4|, 1, PT ;  /* 0x3f8000000400780b */ /* 0x000fd60003f0d200 */
[----:B------:R-:W-:-:S04]  /*04f0*/  @!P1 LOP3.LUT R5, R5, 0x7f800000, RZ, 0x3c, !PT ;  /* 0x7f80000005059812 */ /* 0x000fc800078e3cff */
[----:B------:R-:W-:Y:S01]  /*0500*/  @P0 LOP3.LUT R5, R5, 0x7fffffff, RZ, 0xc0, !PT ;  /* 0x7fffffff05050812 */ /* 0x000fe200078ec0ff */
[----:B------:R-:W-:Y:S06]  /*0510*/  BRA `(.L_x_0) ;  /* 0x0000000000287947 */ /* 0x000fec0003800000 */
.L_x_1:
[----:B------:R-:W-:Y:S02]  /*0520*/  FSETP.NEU.AND P0, PT, |R3|, +INF , PT ;  /* 0x7f8000000300780b */ /* 0x000fe40003f0d200 */
[----:B------:R-:W-:-:S13]  /*0530*/  FSETP.EQ.AND P1, PT, R2, -1, PT ;  /* 0xbf8000000200780b */ /* 0x000fda0003f22000 */
[----:B------:R-:W-:Y:S05]  /*0540*/  @!P0 BRA P1, `(.L_x_0) ;  /* 0x00000000001c8947 */ /* 0x000fea0000800000 */
[----:B------:R-:W-:Y:S02]  /*0550*/  FSETP.GEU.AND P1, PT, R2, RZ, PT ;  /* 0x000000ff0200720b */ /* 0x000fe40003f2e000 */
[----:B------:R-:W-:-:S11]  /*0560*/  MOV R5, R6 ;  /* 0x0000000600057202 */ /* 0x000fd60000000f00 */
[----:B------:R-:W0:Y:S01]  /*0570*/  @!P1 FRND.FLOOR R0, R3 ;  /* 0x0000000300009307 */ /* 0x000e220000205000 */
[----:B------:R-:W-:Y:S02]  /*0580*/  @!P1 FSETP.NEU.AND P2, PT, |R4|, 1, PT ;  /* 0x3f8000000400980b */ /* 0x000fe40003f4d200 */
[----:B0-----:R-:W-:Y:S02]  /*0590*/  @!P1 FSETP.NEU.AND P0, PT, R0, R3, PT ;  /* 0x000000030000920b */ /* 0x001fe40003f0d000 */
[----:B------:R-:W-:-:S04]  /*05a0*/  @!P1 FSEL R0, R6, -R6, P2 ;  /* 0x8000000606009208 */ /* 0x000fc80001000000 */
[----:B------:R-:W-:-:S07]  /*05b0*/  @!P1 FSEL R5, R0, +QNAN , !P0 ;  /* 0x7fffffff00059808 */ /* 0x000fce0004000000 */
.L_x_0:
[----:B------:R-:W0:Y:S02]  /*05c0*/  LDC.64 R2, c[0x0][0x388] ;  /* 0x0000e200ff027b82 */ /* 0x000e240000000a00 */
[----:B0-----:R-:W-:Y:S01]  /*05d0*/  STG.E desc[UR4][R2.64], R5 ;  /* 0x0000000502007986 */ /* 0x001fe2000c101904 */
[----:B------:R-:W-:Y:S05]  /*05e0*/  EXIT ;  /* 0x000000000000794d */ /* 0x000fea0003800000 */
.L_x_2:
[----:B------:R-:W-:-:S00]  /*05f0*/  BRA `(.L_x_2) ;  /* 0xfffffffc00fc7947 */ /* 0x000fc0000383ffff */
[----:B------:R-:W-:-:S00]  /*0600*/  NOP ;  /* 0x0000000000007918 */ /* 0x000fc00000000000 */
[----:B------:R-:W-:-:S00]  /*0610*/  NOP ;  /* 0x0000000000007918 */ /* 0x000fc00000000000 */
[----:B------:R-:W-:-:S00]  /*0620*/  NOP ;  /* 0x0000000000007918 */ /* 0x000fc00000000000 */
[----:B------:R-:W-:-:S00]  /*0630*/  NOP ;  /* 0x0000000000007918 */ /* 0x000fc00000000000 */
[----:B------:R-:W-:-:S00]  /*0640*/  NOP ;  /* 0x0000000000007918 */ /* 0x000fc00000000000 */
[----:B------:R-:W-:-:S00]  /*0650*/  NOP ;  /* 0x0000000000007918 */ /* 0x000fc00000000000 */
[----:B------:R-:W-:-:S00]  /*0660*/  NOP ;  /* 0x0000000000007918 */ /* 0x000fc00000000000 */
[----:B------:R-:W-:-:S00]  /*0670*/  NOP ;  /* 0x0000000000007918 */ /* 0x000fc00000000000 */
.L_x_3:


//--------------------- .nv.shared.reserved.0     --------------------------
	.section	.nv.shared.reserved.0,"aw",@nobits
	.weak		__nv_reservedSMEM_offset_0_alias
	.size		__nv_reservedSMEM_offset_0_alias, 0, 64
	.other		__nv_reservedSMEM_offset_0_alias,@"STO_CUDA_RESERVED_SHARED STV_DEFAULT"
__nv_reservedSMEM_offset_0_alias:
	.zero		0
	.zero		64


//--------------------- .nv.constant0._Z3funffPf  --------------------------
	.section	.nv.constant0._Z3funffPf,"a",@progbits
	.sectionflags	@""
	.align	4
.nv.constant0._Z3funffPf:
	.zero		912


//--------------------- SYMBOLS --------------------------

	.type		.nv.reservedSmem.offset0,@object
	.size		.nv.reservedSmem.offset0,0x4
